//
// Generated by NVIDIA NVVM Compiler
//
// Compiler Build ID: CL-36424714
// Cuda compilation tools, release 13.0, V13.0.88
// Based on NVVM 20.0.0
//

.version 9.0
.target sm_100
.address_size 64

	// .globl	_Z4testi

.visible .entry _Z4testi(
	.param .u32 _Z4testi_param_0
)
{
	.reg .b32 	%r<3>;

	ld.param.u32 	%r1, [_Z4testi_param_0];
	{ 
	.reg .pred 	%p1; 
	.reg .pred 	%p2; 
	setp.ne.u32 	%p1, %r1, 0; 
	bar.red.and.pred 	%p2, 0, %p1; 
	selp.u32 	%r2, 1, 0, %p2; 
	}
	ret;

}


// ===== COMPILED SASS (sm_100) =====

	.target	sm_100

	.elftype	@"ET_EXEC"


//--------------------- .note.nv.tkinfo           --------------------------
	.section	.note.nv.tkinfo,"",@"SHT_NOTE"
	.sectionflags	@"SHF_NOTE_NV_TKINFO"
	.tkinfo
        /*0018*/ 	.word	0x00000002
        /*0030*/ 	.string	""
        /*0030*/ 	.string	"ptxas"
        /*0030*/ 	.string	"Cuda compilation tools, release 13.0, V13.0.88"
        /*0030*/ 	.string	"Build cuda_13.0.r13.0/compiler.36424714_0"
        /*0030*/ 	.string	"-arch sm_100 -m 64 "



//--------------------- .note.nv.cuinfo           --------------------------
	.section	.note.nv.cuinfo,"",@"SHT_NOTE"
	.sectionflags	@"SHF_NOTE_NV_CUINFO"
        /*0018*/ 	.short	0x0002
        /*001a*/ 	.short	0x0064
        /*001c*/ 	.short	0x0082
	.zero		2


//--------------------- .nv.info                  --------------------------
	.section	.nv.info,"",@"SHT_CUDA_INFO"
	.align	4


	//----- nvinfo : EIATTR_REGCOUNT
	.align		4
        /*0000*/ 	.byte	0x04, 0x2f
        /*0002*/ 	.short	(.L_1 - .L_0)
	.align		4
.L_0:
        /*0004*/ 	.word	index@(_Z4testi)
        /*0008*/ 	.word	0x00000004


	//----- nvinfo : EIATTR_FRAME_SIZE
	.align		4
.L_1:
        /*000c*/ 	.byte	0x04, 0x11
        /*000e*/ 	.short	(.L_3 - .L_2)
	.align		4
.L_2:
        /*0010*/ 	.word	index@(_Z4testi)
        /*0014*/ 	.word	0x00000000


	//----- nvinfo : EIATTR_MIN_STACK_SIZE
	.align		4
.L_3:
        /*0018*/ 	.byte	0x04, 0x12
        /*001a*/ 	.short	(.L_5 - .L_4)
	.align		4
.L_4:
        /*001c*/ 	.word	index@(_Z4testi)
        /*0020*/ 	.word	0x00000000
.L_5:


//--------------------- .nv.compat                --------------------------
	.section	.nv.compat,"",@"SHT_CUDA_COMPAT_INFO"
	.align	4
        /*0000*/ 	.byte	0x02, 0x09, 0x00, 0x00, 0x02, 0x02, 0x01, 0x00, 0x02, 0x05, 0x05, 0x00, 0x03, 0x07, 0x01, 0x01
        /*0010*/ 	.byte	0x02, 0x03, 0x00, 0x00, 0x02, 0x06, 0x01, 0x00, 0x04, 0x0b, 0x08, 0x00, 0x09, 0x00, 0x00, 0x00
        /*0020*/ 	.byte	0x00, 0x00, 0x00, 0x00


//--------------------- .nv.info._Z4testi         --------------------------
	.section	.nv.info._Z4testi,"",@"SHT_CUDA_INFO"
	.sectionflags	@""
	.align	4


	//----- nvinfo : EIATTR_CUDA_API_VERSION
	.align		4
        /*0000*/ 	.byte	0x04, 0x37
        /*0002*/ 	.short	(.L_7 - .L_6)
.L_6:
        /*0004*/ 	.word	0x00000082


	//----- nvinfo : EIATTR_KPARAM_INFO
	.align		4
.L_7:
        /*0008*/ 	.byte	0x04, 0x17
        /*000a*/ 	.short	(.L_9 - .L_8)
.L_8:
        /*000c*/ 	.word	0x00000000
        /*0010*/ 	.short	0x0000
        /*0012*/ 	.short	0x0000
        /*0014*/ 	.byte	0x00, 0xf0, 0x11, 0x00


	//----- nvinfo : EIATTR_SPARSE_MMA_MASK
	.align		4
.L_9:
        /*0018*/ 	.byte	0x03, 0x50
        /*001a*/ 	.short	0x0000


	//----- nvinfo : EIATTR_MAXREG_COUNT
	.align		4
        /*001c*/ 	.byte	0x03, 0x1b
        /*001e*/ 	.short	0x00ff


	//----- nvinfo : EIATTR_NUM_BARRIERS
	.align		4
        /*0020*/ 	.byte	0x02, 0x4c
        /*0022*/ 	.byte	0x01
	.zero		1


	//----- nvinfo : EIATTR_MERCURY_ISA_VERSION
	.align		4
        /*0024*/ 	.byte	0x03, 0x5f
        /*0026*/ 	.short	0x0101


	//----- nvinfo : EIATTR_VRC_CTA_INIT_COUNT
	.align		4
        /*0028*/ 	.byte	0x02, 0x4a
	.zero		1
	.zero		1


	//----- nvinfo : EIATTR_EXIT_INSTR_OFFSETS
	.align		4
        /*002c*/ 	.byte	0x04, 0x1c
        /*002e*/ 	.short	(.L_11 - .L_10)


	//   ....[0]....
.L_10:
        /*0030*/ 	.word	0x00000050


	//----- nvinfo : EIATTR_CBANK_PARAM_SIZE
	.align		4
.L_11:
        /*0034*/ 	.byte	0x03, 0x19
        /*0036*/ 	.short	0x0004


	//----- nvinfo : EIATTR_PARAM_CBANK
	.align		4
        /*0038*/ 	.byte	0x04, 0x0a
        /*003a*/ 	.short	(.L_13 - .L_12)
	.align		4
.L_12:
        /*003c*/ 	.word	index@(.nv.constant0._Z4testi)
        /*0040*/ 	.short	0x0380
        /*0042*/ 	.short	0x0004


	//----- nvinfo : EIATTR_SW_WAR
	.align		4
.L_13:
        /*0044*/ 	.byte	0x04, 0x36
        /*0046*/ 	.short	(.L_15 - .L_14)
.L_14:
        /*0048*/ 	.word	0x00000008
.L_15:


//--------------------- .nv.callgraph             --------------------------
	.section	.nv.callgraph,"",@"SHT_CUDA_CALLGRAPH"
	.align	4
	.sectionentsize	8
	.align		4
        /*0000*/ 	.word	0x00000000
	.align		4
        /*0004*/ 	.word	0xffffffff
	.align		4
        /*0008*/ 	.word	0x00000000
	.align		4
        /*000c*/ 	.word	0xfffffffe
	.align		4
        /*0010*/ 	.word	0x00000000
	.align		4
        /*0014*/ 	.word	0xfffffffd
	.align		4
        /*0018*/ 	.word	0x00000000
	.align		4
        /*001c*/ 	.word	0xfffffffc


//--------------------- .text._Z4testi            --------------------------
	.section	.text._Z4testi,"ax",@progbits
	.align	128
        .global         _Z4testi
        .type           _Z4testi,@function
        .size           _Z4testi,(.L_x_1 - _Z4testi)
        .other          _Z4testi,@"STO_CUDA_ENTRY STV_DEFAULT"
_Z4testi:
.text._Z4testi:
[----:B------:R-:W-:Y:S01]  /*0000*/  LDC R1, c[0x0][0x37c] ;  /* 0x0000df00ff017b82 */ /* 0x000fe20000000800 */
[----:B------:R-:W0:Y:S02]  /*0010*/  LDCU UR4, c[0x0][0x380] ;  /* 0x00007000ff0477ac */ /* 0x000e240008000800 */
[----:B0-----:R-:W-:-:S13]  /*0020*/  ISETP.NE.U32.AND P0, PT, RZ, UR4, PT ;  /* 0x00000004ff007c0c */ /* 0x001fda000bf05070 */
[----:B------:R-:W-:Y:S06]  /*0030*/  BAR.RED.AND.DEFER_BLOCKING 0x0, P0 ;  /* 0x0000000000007b1d */ /* 0x000fec0000014400 */
[----:B------:R-:W-:Y:S01]  /*0040*/  B2R.RESULT RZ ;  /* 0x0000000000ff731c */ /* 0x000fe200000e4000 */
[----:B------:R-:W-:Y:S05]  /*0050*/  EXIT ;  /* 0x000000000000794d */ /* 0x000fea0003800000 */
.L_x_0:
[----:B------:R-:W-:-:S00]  /*0060*/  BRA `(.L_x_0) ;  /* 0xfffffffc00fc7947 */ /* 0x000fc0000383ffff */
[----:B------:R-:W-:-:S00]  /*0070*/  NOP ;  /* 0x0000000000007918 */ /* 0x000fc00000000000 */
        /* <DEDUP_REMOVED lines=8> */
.L_x_1:


//--------------------- .nv.shared.reserved.0     --------------------------
	.section	.nv.shared.reserved.0,"aw",@nobits
	.weak		__nv_reservedSMEM_offset_0_alias
	.size		__nv_reservedSMEM_offset_0_alias, 0, 64
	.other		__nv_reservedSMEM_offset_0_alias,@"STO_CUDA_RESERVED_SHARED STV_DEFAULT"
__nv_reservedSMEM_offset_0_alias:
	.zero		0
	.zero		64


//--------------------- .nv.constant0._Z4testi    --------------------------
	.section	.nv.constant0._Z4testi,"a",@progbits
	.sectionflags	@""
	.align	4
.nv.constant0._Z4testi:
	.zero		900


//--------------------- SYMBOLS --------------------------

	.type		.nv.reservedSmem.offset0,@object
	.size		.nv.reservedSmem.offset0,0x4
